//
// Generated by NVIDIA NVVM Compiler
//
// Compiler Build ID: CL-36424714
// Cuda compilation tools, release 13.0, V13.0.88
// Based on NVVM 20.0.0
//

.version 9.0
.target sm_100
.address_size 64

	// .globl	_Z15kernel_exercisev
.extern .func  (.param .b32 func_retval0) vprintf
(
	.param .b64 vprintf_param_0,
	.param .b64 vprintf_param_1
)
;
.global .align 1 .b8 $str[120] = {103, 114, 105, 100, 88, 58, 32, 37, 100, 44, 32, 103, 114, 105, 100, 89, 58, 32, 37, 100, 44, 32, 103, 114, 105, 100, 90, 58, 32, 37, 100, 44, 32, 98, 108, 111, 99, 107, 73, 100, 120, 58, 32, 37, 100, 44, 32, 98, 108, 111, 99, 107, 73, 100, 121, 58, 32, 37, 100, 44, 32, 98, 108, 111, 99, 107, 73, 100, 122, 58, 32, 37, 100, 44, 32, 116, 104, 114, 101, 97, 100, 73, 100, 120, 58, 32, 37, 100, 44, 32, 116, 104, 114, 101, 97, 100, 73, 100, 121, 58, 32, 37, 100, 44, 32, 116, 104, 114, 101, 97, 100, 73, 100, 122, 58, 32, 37, 100, 10};

.visible .entry _Z15kernel_exercisev()
{
	.local .align 8 .b8 	__local_depot0[40];
	.reg .b64 	%SP;
	.reg .b64 	%SPL;
	.reg .b32 	%r<12>;
	.reg .b64 	%rd<5>;

	mov.u64 	%SPL, __local_depot0;
	cvta.local.u64 	%SP, %SPL;
	add.u64 	%rd1, %SP, 0;
	add.u64 	%rd2, %SPL, 0;
	mov.u32 	%r1, %nctaid.x;
	mov.u32 	%r2, %nctaid.y;
	mov.u32 	%r3, %nctaid.z;
	mov.u32 	%r4, %ctaid.x;
	mov.u32 	%r5, %ctaid.y;
	mov.u32 	%r6, %ctaid.z;
	mov.u32 	%r7, %tid.x;
	mov.u32 	%r8, %tid.y;
	mov.u32 	%r9, %tid.z;
	st.local.v2.u32 	[%rd2], {%r1, %r2};
	st.local.v2.u32 	[%rd2+8], {%r3, %r4};
	st.local.v2.u32 	[%rd2+16], {%r5, %r6};
	st.local.v2.u32 	[%rd2+24], {%r7, %r8};
	st.local.u32 	[%rd2+32], %r9;
	mov.u64 	%rd3, $str;
	cvta.global.u64 	%rd4, %rd3;
	{ // callseq 0, 0
	.param .b64 param0;
	st.param.b64 	[param0], %rd4;
	.param .b64 param1;
	st.param.b64 	[param1], %rd1;
	.param .b32 retval0;
	call.uni (retval0), 
	vprintf, 
	(
	param0, 
	param1
	);
	ld.param.b32 	%r10, [retval0];
	} // callseq 0
	ret;

}


// ===== COMPILED SASS (sm_100) =====

	.target	sm_100

	.elftype	@"ET_EXEC"


//--------------------- .note.nv.tkinfo           --------------------------
	.section	.note.nv.tkinfo,"",@"SHT_NOTE"
	.sectionflags	@"SHF_NOTE_NV_TKINFO"
	.tkinfo
        /*0018*/ 	.word	0x00000002
        /*0030*/ 	.string	""
        /*0030*/ 	.string	"ptxas"
        /*0030*/ 	.string	"Cuda compilation tools, release 13.0, V13.0.88"
        /*0030*/ 	.string	"Build cuda_13.0.r13.0/compiler.36424714_0"
        /*0030*/ 	.string	"-arch sm_100 -m 64 "



//--------------------- .note.nv.cuinfo           --------------------------
	.section	.note.nv.cuinfo,"",@"SHT_NOTE"
	.sectionflags	@"SHF_NOTE_NV_CUINFO"
        /*0018*/ 	.short	0x0002
        /*001a*/ 	.short	0x0064
        /*001c*/ 	.short	0x0082
	.zero		2


//--------------------- .nv.info                  --------------------------
	.section	.nv.info,"",@"SHT_CUDA_INFO"
	.align	4


	//----- nvinfo : EIATTR_REGCOUNT
	.align		4
        /*0000*/ 	.byte	0x04, 0x2f
        /*0002*/ 	.short	(.L_2 - .L_1)
	.align		4
.L_1:
        /*0004*/ 	.word	index@(_Z15kernel_exercisev)
        /*0008*/ 	.word	0x00000018


	//----- nvinfo : EIATTR_FRAME_SIZE
	.align		4
.L_2:
        /*000c*/ 	.byte	0x04, 0x11
        /*000e*/ 	.short	(.L_4 - .L_3)
	.align		4
.L_3:
        /*0010*/ 	.word	index@(_Z15kernel_exercisev)
        /*0014*/ 	.word	0x00000028


	//----- nvinfo : EIATTR_MIN_STACK_SIZE
	.align		4
.L_4:
        /*0018*/ 	.byte	0x04, 0x12
        /*001a*/ 	.short	(.L_6 - .L_5)
	.align		4
.L_5:
        /*001c*/ 	.word	index@(_Z15kernel_exercisev)
        /*0020*/ 	.word	0x00000028
.L_6:


//--------------------- .nv.compat                --------------------------
	.section	.nv.compat,"",@"SHT_CUDA_COMPAT_INFO"
	.align	4
        /*0000*/ 	.byte	0x02, 0x09, 0x00, 0x00, 0x02, 0x02, 0x01, 0x00, 0x02, 0x05, 0x05, 0x00, 0x03, 0x07, 0x01, 0x01
        /*0010*/ 	.byte	0x02, 0x03, 0x00, 0x00, 0x02, 0x06, 0x01, 0x00, 0x04, 0x0b, 0x08, 0x00, 0x09, 0x00, 0x00, 0x00
        /*0020*/ 	.byte	0x00, 0x00, 0x00, 0x00


//--------------------- .nv.info._Z15kernel_exercisev --------------------------
	.section	.nv.info._Z15kernel_exercisev,"",@"SHT_CUDA_INFO"
	.sectionflags	@""
	.align	4


	//----- nvinfo : EIATTR_CUDA_API_VERSION
	.align		4
        /*0000*/ 	.byte	0x04, 0x37
        /*0002*/ 	.short	(.L_8 - .L_7)
.L_7:
        /*0004*/ 	.word	0x00000082


	//----- nvinfo : EIATTR_SPARSE_MMA_MASK
	.align		4
.L_8:
        /*0008*/ 	.byte	0x03, 0x50
        /*000a*/ 	.short	0x0000


	//----- nvinfo : EIATTR_MAXREG_COUNT
	.align		4
        /*000c*/ 	.byte	0x03, 0x1b
        /*000e*/ 	.short	0x00ff


	//----- nvinfo : EIATTR_EXTERNS
	.align		4
        /*0010*/ 	.byte	0x04, 0x0f
        /*0012*/ 	.short	(.L_10 - .L_9)


	//   ....[0]....
	.align		4
.L_9:
        /*0014*/ 	.word	index@(vprintf)


	//----- nvinfo : EIATTR_MERCURY_ISA_VERSION
	.align		4
.L_10:
        /*0018*/ 	.byte	0x03, 0x5f
        /*001a*/ 	.short	0x0101


	//----- nvinfo : EIATTR_VRC_CTA_INIT_COUNT
	.align		4
        /*001c*/ 	.byte	0x02, 0x4a
	.zero		1
	.zero		1


	//----- nvinfo : EIATTR_SYSCALL_OFFSETS
	.align		4
        /*0020*/ 	.byte	0x04, 0x46
        /*0022*/ 	.short	(.L_12 - .L_11)


	//   ....[0]....
.L_11:
        /*0024*/ 	.word	0x000001a0


	//----- nvinfo : EIATTR_EXIT_INSTR_OFFSETS
	.align		4
.L_12:
        /*0028*/ 	.byte	0x04, 0x1c
        /*002a*/ 	.short	(.L_14 - .L_13)


	//   ....[0]....
.L_13:
        /*002c*/ 	.word	0x000001b0


	//----- nvinfo : EIATTR_SW_WAR
	.align		4
.L_14:
        /*0030*/ 	.byte	0x04, 0x36
        /*0032*/ 	.short	(.L_16 - .L_15)
.L_15:
        /*0034*/ 	.word	0x00000008
.L_16:


//--------------------- .nv.callgraph             --------------------------
	.section	.nv.callgraph,"",@"SHT_CUDA_CALLGRAPH"
	.align	4
	.sectionentsize	8
	.align		4
        /*0000*/ 	.word	0x00000000
	.align		4
        /*0004*/ 	.word	0xffffffff
	.align		4
        /*0008*/ 	.word	index@(_Z15kernel_exercisev)
	.align		4
        /*000c*/ 	.word	index@(vprintf)
	.align		4
        /*0010*/ 	.word	0x00000000
	.align		4
        /*0014*/ 	.word	0xfffffffe
	.align		4
        /*0018*/ 	.word	0x00000000
	.align		4
        /*001c*/ 	.word	0xfffffffd
	.align		4
        /*0020*/ 	.word	0x00000000
	.align		4
        /*0024*/ 	.word	0xfffffffc


//--------------------- .nv.constant4             --------------------------
	.section	.nv.constant4,"a",@progbits
	.align	8
	.align		8
.nv.constant4:
        /*0000*/ 	.dword	vprintf
	.align		8
        /*0008*/ 	.dword	$str


//--------------------- .text._Z15kernel_exercisev --------------------------
	.section	.text._Z15kernel_exercisev,"ax",@progbits
	.align	128
        .global         _Z15kernel_exercisev
        .type           _Z15kernel_exercisev,@function
        .size           _Z15kernel_exercisev,(.L_x_2 - _Z15kernel_exercisev)
        .other          _Z15kernel_exercisev,@"STO_CUDA_ENTRY STV_DEFAULT"
_Z15kernel_exercisev:
.text._Z15kernel_exercisev:
[----:B------:R-:W0:Y:S01]  /*0000*/  LDC R1, c[0x0][0x37c] ;  /* 0x0000df00ff017b82 */ /* 0x000e220000000800 */
[----:B------:R-:W1:Y:S01]  /*0010*/  S2R R12, SR_CTAID.Y ;  /* 0x00000000000c7919 */ /* 0x000e620000002600 */
[----:B------:R-:W2:Y:S06]  /*0020*/  LDCU UR5, c[0x0][0x2fc] ;  /* 0x00005f80ff0577ac */ /* 0x000eac0008000800 */
[----:B------:R-:W3:Y:S01]  /*0030*/  LDC R8, c[0x0][0x370] ;  /* 0x0000dc00ff087b82 */ /* 0x000ee20000000800 */
[----:B0-----:R-:W-:Y:S01]  /*0040*/  VIADD R1, R1, 0xffffffd8 ;  /* 0xffffffd801017836 */ /* 0x001fe20000000000 */
[----:B------:R-:W1:Y:S01]  /*0050*/  S2R R13, SR_CTAID.Z ;  /* 0x00000000000d7919 */ /* 0x000e620000002700 */
[----:B------:R-:W-:Y:S01]  /*0060*/  MOV R0, 0x0 ;  /* 0x0000000000007802 */ /* 0x000fe20000000f00 */
[----:B------:R-:W0:Y:S01]  /*0070*/  LDCU UR4, c[0x0][0x2f8] ;  /* 0x00005f00ff0477ac */ /* 0x000e220008000800 */
[----:B------:R-:W4:Y:S03]  /*0080*/  S2R R14, SR_TID.X ;  /* 0x00000000000e7919 */ /* 0x000f260000002100 */
[----:B------:R-:W3:Y:S01]  /*0090*/  LDC R9, c[0x0][0x374] ;  /* 0x0000dd00ff097b82 */ /* 0x000ee20000000800 */
[----:B------:R-:W5:Y:S01]  /*00a0*/  LDCU.64 UR6, c[0x4][0x8] ;  /* 0x01000100ff0677ac */ /* 0x000f620008000a00 */
[----:B------:R-:W4:Y:S01]  /*00b0*/  S2R R15, SR_TID.Y ;  /* 0x00000000000f7919 */ /* 0x000f220000002200 */
[----:B------:R-:W4:Y:S05]  /*00c0*/  S2R R16, SR_TID.Z ;  /* 0x0000000000107919 */ /* 0x000f2a0000002300 */
[----:B------:R-:W4:Y:S01]  /*00d0*/  LDC R10, c[0x0][0x378] ;  /* 0x0000de00ff0a7b82 */ /* 0x000f220000000800 */
[----:B------:R-:W4:Y:S01]  /*00e0*/  S2R R11, SR_CTAID.X ;  /* 0x00000000000b7919 */ /* 0x000f220000002500 */
[----:B0-----:R-:W-:-:S06]  /*00f0*/  IADD3 R6, P0, PT, R1, UR4, RZ ;  /* 0x0000000401067c10 */ /* 0x001fcc000ff1e0ff */
[----:B------:R0:W0:Y:S01]  /*0100*/  LDC.64 R2, c[0x4][R0] ;  /* 0x0100000000027b82 */ /* 0x0000220000000a00 */
[----:B-----5:R-:W-:Y:S01]  /*0110*/  IMAD.U32 R4, RZ, RZ, UR6 ;  /* 0x00000006ff047e24 */ /* 0x020fe2000f8e00ff */
[----:B------:R-:W-:Y:S01]  /*0120*/  MOV R5, UR7 ;  /* 0x0000000700057c02 */ /* 0x000fe20008000f00 */
[----:B--2---:R-:W-:Y:S01]  /*0130*/  IMAD.X R7, RZ, RZ, UR5, P0 ;  /* 0x00000005ff077e24 */ /* 0x004fe200080e06ff */
[----:B---3--:R2:W-:Y:S04]  /*0140*/  STL.64 [R1], R8 ;  /* 0x0000000801007387 */ /* 0x0085e80000100a00 */
[----:B-1----:R2:W-:Y:S04]  /*0150*/  STL.64 [R1+0x10], R12 ;  /* 0x0000100c01007387 */ /* 0x0025e80000100a00 */
[----:B----4-:R2:W-:Y:S04]  /*0160*/  STL.64 [R1+0x18], R14 ;  /* 0x0000180e01007387 */ /* 0x0105e80000100a00 */
[----:B------:R2:W-:Y:S04]  /*0170*/  STL [R1+0x20], R16 ;  /* 0x0000201001007387 */ /* 0x0005e80000100800 */
[----:B------:R2:W-:Y:S02]  /*0180*/  STL.64 [R1+0x8], R10 ;  /* 0x0000080a01007387 */ /* 0x0005e40000100a00 */
[----:B------:R-:W-:-:S07]  /*0190*/  LEPC R20, `(.L_x_0) ;  /* 0x000000001014794e */ /* 0x000fce0000000000 */
[----:B0-2---:R-:W-:Y:S05]  /*01a0*/  CALL.ABS.NOINC R2 ;  /* 0x0000000002007343 */ /* 0x005fea0003c00000 */
.L_x_0:
[----:B------:R-:W-:Y:S05]  /*01b0*/  EXIT ;  /* 0x000000000000794d */ /* 0x000fea0003800000 */
.L_x_1:
[----:B------:R-:W-:-:S00]  /*01c0*/  BRA `(.L_x_1) ;  /* 0xfffffffc00fc7947 */ /* 0x000fc0000383ffff */
[----:B------:R-:W-:-:S00]  /*01d0*/  NOP ;  /* 0x0000000000007918 */ /* 0x000fc00000000000 */
        /* <DEDUP_REMOVED lines=10> */
.L_x_2:


//--------------------- .nv.global.init           --------------------------
	.section	.nv.global.init,"aw",@progbits
.nv.global.init:
	.type		$str,@object
	.size		$str,(.L_0 - $str)
$str:
        /*0000*/ 	.byte	0x67, 0x72, 0x69, 0x64, 0x58, 0x3a, 0x20, 0x25, 0x64, 0x2c, 0x20, 0x67, 0x72, 0x69, 0x64, 0x59
        /*0010*/ 	.byte	0x3a, 0x20, 0x25, 0x64, 0x2c, 0x20, 0x67, 0x72, 0x69, 0x64, 0x5a, 0x3a, 0x20, 0x25, 0x64, 0x2c
        /*0020*/ 	.byte	0x20, 0x62, 0x6c, 0x6f, 0x63, 0x6b, 0x49, 0x64, 0x78, 0x3a, 0x20, 0x25, 0x64, 0x2c, 0x20, 0x62
        /*0030*/ 	.byte	0x6c, 0x6f, 0x63, 0x6b, 0x49, 0x64, 0x79, 0x3a, 0x20, 0x25, 0x64, 0x2c, 0x20, 0x62, 0x6c, 0x6f
        /*0040*/ 	.byte	0x63, 0x6b, 0x49, 0x64, 0x7a, 0x3a, 0x20, 0x25, 0x64, 0x2c, 0x20, 0x74, 0x68, 0x72, 0x65, 0x61
        /*0050*/ 	.byte	0x64, 0x49, 0x64, 0x78, 0x3a, 0x20, 0x25, 0x64, 0x2c, 0x20, 0x74, 0x68, 0x72, 0x65, 0x61, 0x64
        /*0060*/ 	.byte	0x49, 0x64, 0x79, 0x3a, 0x20, 0x25, 0x64, 0x2c, 0x20, 0x74, 0x68, 0x72, 0x65, 0x61, 0x64, 0x49
        /*0070*/ 	.byte	0x64, 0x7a, 0x3a, 0x20, 0x25, 0x64, 0x0a, 0x00
.L_0:


//--------------------- .nv.shared.reserved.0     --------------------------
	.section	.nv.shared.reserved.0,"aw",@nobits
	.weak		__nv_reservedSMEM_offset_0_alias
	.size		__nv_reservedSMEM_offset_0_alias, 0, 64
	.other		__nv_reservedSMEM_offset_0_alias,@"STO_CUDA_RESERVED_SHARED STV_DEFAULT"
__nv_reservedSMEM_offset_0_alias:
	.zero		0
	.zero		64


//--------------------- .nv.constant0._Z15kernel_exercisev --------------------------
	.section	.nv.constant0._Z15kernel_exercisev,"a",@progbits
	.sectionflags	@""
	.align	4
.nv.constant0._Z15kernel_exercisev:
	.zero		896


//--------------------- SYMBOLS --------------------------

	.type		.nv.reservedSmem.offset0,@object
	.size		.nv.reservedSmem.offset0,0x4
	.type		vprintf,@function
